	.headerflags	@"EF_CUDA_TEXMODE_UNIFIED EF_CUDA_64BIT_ADDRESS EF_CUDA_ACCELERATORS EF_CUDA_SM90 EF_CUDA_VIRTUAL_SM(EF_CUDA_SM90)"
	.elftype	@"ET_EXEC"


//--------------------- .nv.info                  --------------------------
	.section	.nv.info,"",@"SHT_CUDA_INFO"
	.align	4


	//----- nvinfo : EIATTR_REGCOUNT
	.align		4
        /*0000*/ 	.byte	0x04, 0x2f
        /*0002*/ 	.short	(.L_1 - .L_0)
	.align		4
.L_0:
        /*0004*/ 	.word	index@(triton_poi_fused_cat_0)
        /*0008*/ 	.word	0x00000011


	//----- nvinfo : EIATTR_MIN_STACK_SIZE
	.align		4
.L_1:
        /*000c*/ 	.byte	0x04, 0x12
        /*000e*/ 	.short	(.L_3 - .L_2)
	.align		4
.L_2:
        /*0010*/ 	.word	index@(triton_poi_fused_cat_0)
        /*0014*/ 	.word	0x00000000


	//----- nvinfo : EIATTR_FRAME_SIZE
	.align		4
.L_3:
        /*0018*/ 	.byte	0x04, 0x11
        /*001a*/ 	.short	(.L_5 - .L_4)
	.align		4
.L_4:
        /*001c*/ 	.word	index@(triton_poi_fused_cat_0)
        /*0020*/ 	.word	0x00000000


	//----- nvinfo : EIATTR_MIN_STACK_SIZE
	.align		4
.L_5:
        /*0024*/ 	.byte	0x04, 0x12
        /*0026*/ 	.short	(.L_7 - .L_6)
	.align		4
.L_6:
        /*0028*/ 	.word	index@(triton_poi_fused_cat_0)
        /*002c*/ 	.word	0x00000000
.L_7:


//--------------------- .nv.info.triton_poi_fused_cat_0 --------------------------
	.section	.nv.info.triton_poi_fused_cat_0,"",@"SHT_CUDA_INFO"
	.sectionflags	@""
	.align	4


	//----- nvinfo : EIATTR_CUDA_API_VERSION
	.align		4
        /*0000*/ 	.byte	0x04, 0x37
        /*0002*/ 	.short	(.L_9 - .L_8)
.L_8:
        /*0004*/ 	.word	0x0000007c


	//----- nvinfo : EIATTR_KPARAM_INFO
	.align		4
.L_9:
        /*0008*/ 	.byte	0x04, 0x17
        /*000a*/ 	.short	(.L_11 - .L_10)
.L_10:
        /*000c*/ 	.word	0x00000000
        /*0010*/ 	.short	0x0002
        /*0012*/ 	.short	0x0010
        /*0014*/ 	.byte	0x00, 0xf0, 0x11, 0x00


	//----- nvinfo : EIATTR_KPARAM_INFO
	.align		4
.L_11:
        /*0018*/ 	.byte	0x04, 0x17
        /*001a*/ 	.short	(.L_13 - .L_12)
.L_12:
        /*001c*/ 	.word	0x00000000
        /*0020*/ 	.short	0x0001
        /*0022*/ 	.short	0x0008
        /*0024*/ 	.byte	0x00, 0xf4, 0x21, 0x00


	//----- nvinfo : EIATTR_KPARAM_INFO
	.align		4
.L_13:
        /*0028*/ 	.byte	0x04, 0x17
        /*002a*/ 	.short	(.L_15 - .L_14)
.L_14:
        /*002c*/ 	.word	0x00000000
        /*0030*/ 	.short	0x0000
        /*0032*/ 	.short	0x0000
        /*0034*/ 	.byte	0x00, 0xf4, 0x21, 0x00


	//----- nvinfo : EIATTR_SPARSE_MMA_MASK
	.align		4
.L_15:
        /*0038*/ 	.byte	0x03, 0x50
        /*003a*/ 	.short	0x0000


	//----- nvinfo : EIATTR_MAXREG_COUNT
	.align		4
        /*003c*/ 	.byte	0x03, 0x1b
        /*003e*/ 	.short	0x00ff


	//----- nvinfo : EIATTR_EXIT_INSTR_OFFSETS
	.align		4
        /*0040*/ 	.byte	0x04, 0x1c
        /*0042*/ 	.short	(.L_17 - .L_16)


	//   ....[0]....
.L_16:
        /*0044*/ 	.word	0x00000340


	//   ....[1]....
        /*0048*/ 	.word	0x00000360


	//----- nvinfo : EIATTR_REQNTID
	.align		4
.L_17:
        /*004c*/ 	.byte	0x04, 0x10
        /*004e*/ 	.short	(.L_19 - .L_18)
.L_18:
        /*0050*/ 	.word	0x00000080
        /*0054*/ 	.word	0x00000001
        /*0058*/ 	.word	0x00000001


	//----- nvinfo : EIATTR_CBANK_PARAM_SIZE
	.align		4
.L_19:
        /*005c*/ 	.byte	0x03, 0x19
        /*005e*/ 	.short	0x0014


	//----- nvinfo : EIATTR_PARAM_CBANK
	.align		4
        /*0060*/ 	.byte	0x04, 0x0a
        /*0062*/ 	.short	(.L_21 - .L_20)
	.align		4
.L_20:
        /*0064*/ 	.word	index@(.nv.constant0.triton_poi_fused_cat_0)
        /*0068*/ 	.short	0x0210
        /*006a*/ 	.short	0x0014


	//----- nvinfo : EIATTR_SW_WAR
	.align		4
.L_21:
        /*006c*/ 	.byte	0x04, 0x36
        /*006e*/ 	.short	(.L_23 - .L_22)
.L_22:
        /*0070*/ 	.word	0x00000008
.L_23:


//--------------------- .nv.callgraph             --------------------------
	.section	.nv.callgraph,"",@"SHT_CUDA_CALLGRAPH"
	.align	4
	.sectionentsize	8
	.align		4
        /*0000*/ 	.word	0x00000000
	.align		4
        /*0004*/ 	.word	0xffffffff
	.align		4
        /*0008*/ 	.word	0x00000000
	.align		4
        /*000c*/ 	.word	0xfffffffe
	.align		4
        /*0010*/ 	.word	0x00000000
	.align		4
        /*0014*/ 	.word	0xfffffffd
	.align		4
        /*0018*/ 	.word	0x00000000
	.align		4
        /*001c*/ 	.word	0xfffffffc


//--------------------- .text.triton_poi_fused_cat_0 --------------------------
	.section	.text.triton_poi_fused_cat_0,"ax",@progbits
	.align	128
        .global         triton_poi_fused_cat_0
        .type           triton_poi_fused_cat_0,@function
        .size           triton_poi_fused_cat_0,(.L_x_1 - triton_poi_fused_cat_0)
        .other          triton_poi_fused_cat_0,@"STO_CUDA_ENTRY STV_DEFAULT"
triton_poi_fused_cat_0:
.text.triton_poi_fused_cat_0:
[----:B------:R-:W0:Y:S02]  /*0000*/  LDC R1, c[0x0][0x28] ;  /* 0x00000a00ff017b82 */ /* 0x000e240000000800 */
[----:B------:R-:W1:Y:S01]  /*0010*/  S2R R0, SR_TID.X ;  /* 0x0000000000007919 */ /* 0x000e620000002100 */
[----:B------:R-:W-:Y:S01]  /*0020*/  IMAD.MOV.U32 R8, RZ, RZ, RZ ;  /* 0x000000ffff087224 */ /* 0x000fe200078e00ff */
[----:B------:R-:W-:Y:S01]  /*0030*/  ULDC.64 UR4, c[0x0][0x208] ;  /* 0x0000820000047ab9 */ /* 0x000fe20000000a00 */
[----:B------:R-:W-:Y:S01]  /*0040*/  CS2R R10, SRZ ;  /* 0x00000000000a7805 */ /* 0x000fe2000001ff00 */
[----:B------:R-:W2:Y:S01]  /*0050*/  S2R R3, SR_CTAID.X ;  /* 0x0000000000037919 */ /* 0x000ea20000002500 */
[----:B-1----:R-:W-:-:S05]  /*0060*/  IMAD.SHL.U32 R0, R0, 0x2, RZ ;  /* 0x0000000200007824 */ /* 0x002fca00078e00ff */
[----:B------:R-:W-:-:S05]  /*0070*/  LOP3.LUT R0, R0, 0xfe, RZ, 0xc0, !PT ;  /* 0x000000fe00007812 */ /* 0x000fca00078ec0ff */
[----:B--2---:R-:W-:Y:S02]  /*0080*/  IMAD R0, R3, 0x100, R0 ;  /* 0x0000010003007824 */ /* 0x004fe400078e0200 */
[----:B------:R-:W1:Y:S02]  /*0090*/  LDC.64 R2, c[0x0][0x210] ;  /* 0x00008400ff027b82 */ /* 0x000e640000000a00 */
[C---:B------:R-:W-:Y:S01]  /*00a0*/  VIADD R4, R0.reuse, 0x1 ;  /* 0x0000000100047836 */ /* 0x040fe20000000000 */
[C---:B------:R-:W-:Y:S01]  /*00b0*/  ISETP.GE.AND P0, PT, R0.reuse, 0x180, PT ;  /* 0x000001800000780c */ /* 0x040fe20003f06270 */
[----:B------:R-:W-:-:S04]  /*00c0*/  IMAD.HI R5, R0, 0x2aaaaaab, RZ ;  /* 0x2aaaaaab00057827 */ /* 0x000fc800078e02ff */
[----:B------:R-:W-:Y:S01]  /*00d0*/  IMAD.HI R6, R4, 0x2aaaaaab, RZ ;  /* 0x2aaaaaab04067827 */ /* 0x000fe200078e02ff */
[----:B------:R-:W-:-:S04]  /*00e0*/  LEA.HI R7, R5, R5, RZ, 0x1 ;  /* 0x0000000505077211 */ /* 0x000fc800078f08ff */
[----:B------:R-:W-:Y:S01]  /*00f0*/  LEA.HI R9, R6, R6, RZ, 0x1 ;  /* 0x0000000606097211 */ /* 0x000fe200078f08ff */
[----:B------:R-:W-:-:S04]  /*0100*/  IMAD.SHL.U32 R5, R7, 0x4, RZ ;  /* 0x0000000407057824 */ /* 0x000fc800078e00ff */
[----:B------:R-:W-:-:S05]  /*0110*/  IMAD R9, R9, -0x6, R4 ;  /* 0xfffffffa09097824 */ /* 0x000fca00078e0204 */
[----:B------:R-:W-:Y:S01]  /*0120*/  ISETP.LT.U32.AND P2, PT, R9, 0x5, !P0 ;  /* 0x000000050900780c */ /* 0x000fe20004741070 */
[----:B-1----:R-:W-:Y:S01]  /*0130*/  IMAD.WIDE R2, R5, 0x4, R2 ;  /* 0x0000000405027825 */ /* 0x002fe200078e0202 */
[----:B------:R-:W-:-:S03]  /*0140*/  ISETP.GT.AND P4, PT, R9, 0x4, !P0 ;  /* 0x000000040900780c */ /* 0x000fc60004784270 */
[----:B------:R-:W-:-:S08]  /*0150*/  IMAD.WIDE R4, R9, 0x4, R2 ;  /* 0x0000000409047825 */ /* 0x000fd000078e0202 */
[----:B------:R1:W2:Y:S04]  /*0160*/  @P2 LDG.E.EL R8, desc[UR4][R4.64+-0x4] ;  /* 0xfffffc0404082981 */ /* 0x0002a8000c2e1900 */
[----:B------:R-:W3:Y:S01]  /*0170*/  @P4 LDG.E.EL R10, desc[UR4][R2.64] ;  /* 0x00000004020a4981 */ /* 0x000ee2000c2e1900 */
[----:B------:R-:W-:Y:S01]  /*0180*/  ISETP.GE.U32.AND P5, PT, R9, 0x5, PT ;  /* 0x000000050900780c */ /* 0x000fe20003fa6070 */
[----:B------:R-:W-:Y:S02]  /*0190*/  IMAD R7, R7, -0x6, R0 ;  /* 0xfffffffa07077824 */ /* 0x000fe400078e0200 */
[----:B------:R-:W-:Y:S02]  /*01a0*/  IMAD.MOV.U32 R13, RZ, RZ, RZ ;  /* 0x000000ffff0d7224 */ /* 0x000fe400078e00ff */
[C---:B------:R-:W-:Y:S01]  /*01b0*/  VIADD R6, R7.reuse, 0xffffffff ;  /* 0xffffffff07067836 */ /* 0x040fe20000000000 */
[C---:B------:R-:W-:Y:S01]  /*01c0*/  ISETP.GE.AND P1, PT, R7.reuse, 0x1, PT ;  /* 0x000000010700780c */ /* 0x040fe20003f26270 */
[C---:B-1----:R-:W-:Y:S01]  /*01d0*/  IMAD.WIDE R4, R7.reuse, 0x4, R2 ;  /* 0x0000000407047825 */ /* 0x042fe200078e0202 */
[----:B------:R-:W-:-:S02]  /*01e0*/  ISETP.GT.AND P6, PT, R7, 0x4, !P0 ;  /* 0x000000040700780c */ /* 0x000fc400047c4270 */
[----:B------:R-:W-:-:S11]  /*01f0*/  ISETP.LT.AND P3, PT, R0, 0x180, !P1 ;  /* 0x000001800000780c */ /* 0x000fd60004f61270 */
[----:B------:R-:W4:Y:S01]  /*0200*/  @P6 LDG.E.EL R13, desc[UR4][R2.64] ;  /* 0x00000004020d6981 */ /* 0x000f22000c2e1900 */
[----:B--2---:R-:W-:Y:S01]  /*0210*/  SEL R12, R8, RZ, P2 ;  /* 0x000000ff080c7207 */ /* 0x004fe20001000000 */
[----:B------:R-:W-:Y:S01]  /*0220*/  IMAD.MOV.U32 R8, RZ, RZ, RZ ;  /* 0x000000ffff087224 */ /* 0x000fe200078e00ff */
[----:B------:R-:W-:Y:S02]  /*0230*/  ISETP.GE.U32.AND P2, PT, R6, 0x4, PT ;  /* 0x000000040600780c */ /* 0x000fe40003f46070 */
[----:B---3--:R-:W-:Y:S01]  /*0240*/  @P5 SEL R12, R10, RZ, P4 ;  /* 0x000000ff0a0c5207 */ /* 0x008fe20002000000 */
[----:B------:R-:W-:Y:S01]  /*0250*/  IMAD.MOV.U32 R10, RZ, RZ, RZ ;  /* 0x000000ffff0a7224 */ /* 0x000fe200078e00ff */
[C---:B------:R-:W-:Y:S01]  /*0260*/  ISETP.LT.AND P5, PT, R0.reuse, 0x180, !P2 ;  /* 0x000001800000780c */ /* 0x040fe200057a1270 */
[----:B------:R-:W2:Y:S01]  /*0270*/  @P3 LDG.E.EL R8, desc[UR4][R2.64+0xc] ;  /* 0x00000c0402083981 */ /* 0x000ea2000c2e1900 */
[----:B------:R-:W-:Y:S01]  /*0280*/  ISETP.LT.AND P4, PT, R9, 0x1, !P0 ;  /* 0x000000010900780c */ /* 0x000fe20004781270 */
[----:B------:R-:W1:Y:S10]  /*0290*/  LDC.64 R6, c[0x0][0x218] ;  /* 0x00008600ff067b82 */ /* 0x000e740000000a00 */
[----:B------:R-:W3:Y:S04]  /*02a0*/  @P5 LDG.E.EL R11, desc[UR4][R4.64+-0x4] ;  /* 0xfffffc04040b5981 */ /* 0x000ee8000c2e1900 */
[----:B------:R-:W5:Y:S01]  /*02b0*/  @P4 LDG.E.EL R10, desc[UR4][R2.64+0xc] ;  /* 0x00000c04020a4981 */ /* 0x000f62000c2e1900 */
[----:B----4-:R-:W-:Y:S01]  /*02c0*/  SEL R14, R13, RZ, P6 ;  /* 0x000000ff0d0e7207 */ /* 0x010fe20003000000 */
[----:B-1----:R-:W-:Y:S01]  /*02d0*/  IMAD.WIDE R6, R0, 0x4, R6 ;  /* 0x0000000400067825 */ /* 0x002fe200078e0206 */
[----:B--2---:R-:W-:-:S02]  /*02e0*/  SEL R8, R8, RZ, P3 ;  /* 0x000000ff08087207 */ /* 0x004fc40001800000 */
[----:B------:R-:W-:Y:S02]  /*02f0*/  ISETP.GE.AND P3, PT, R9, 0x1, PT ;  /* 0x000000010900780c */ /* 0x000fe40003f66270 */
[----:B---3--:R-:W-:Y:S02]  /*0300*/  SEL R11, R11, RZ, P5 ;  /* 0x000000ff0b0b7207 */ /* 0x008fe40002800000 */
[----:B-----5:R-:W-:Y:S02]  /*0310*/  SEL R9, R10, RZ, P4 ;  /* 0x000000ff0a097207 */ /* 0x020fe40002000000 */
[----:B------:R-:W-:Y:S02]  /*0320*/  @P1 SEL R8, R11, R14, !P2 ;  /* 0x0000000e0b081207 */ /* 0x000fe40005000000 */
[----:B------:R-:W-:Y:S01]  /*0330*/  SEL R9, R9, R12, !P3 ;  /* 0x0000000c09097207 */ /* 0x000fe20005800000 */
[----:B------:R-:W-:Y:S06]  /*0340*/  @P0 EXIT ;  /* 0x000000000000094d */ /* 0x000fec0003800000 */
[----:B------:R-:W-:Y:S01]  /*0350*/  STG.E.64 desc[UR4][R6.64], R8 ;  /* 0x0000000806007986 */ /* 0x000fe2000c101b04 */
[----:B------:R-:W-:Y:S05]  /*0360*/  EXIT ;  /* 0x000000000000794d */ /* 0x000fea0003800000 */
.L_x_0:
[----:B------:R-:W-:-:S00]  /*0370*/  BRA `(.L_x_0) ;  /* 0xfffffffc00fc7947 */ /* 0x000fc0000383ffff */
[----:B------:R-:W-:-:S00]  /*0380*/  NOP ;  /* 0x0000000000007918 */ /* 0x000fc00000000000 */
[----:B------:R-:W-:-:S00]  /*0390*/  NOP ;  /* 0x0000000000007918 */ /* 0x000fc00000000000 */
[----:B------:R-:W-:-:S00]  /*03a0*/  NOP ;  /* 0x0000000000007918 */ /* 0x000fc00000000000 */
[----:B------:R-:W-:-:S00]  /*03b0*/  NOP ;  /* 0x0000000000007918 */ /* 0x000fc00000000000 */
[----:B------:R-:W-:-:S00]  /*03c0*/  NOP ;  /* 0x0000000000007918 */ /* 0x000fc00000000000 */
[----:B------:R-:W-:-:S00]  /*03d0*/  NOP ;  /* 0x0000000000007918 */ /* 0x000fc00000000000 */
[----:B------:R-:W-:-:S00]  /*03e0*/  NOP ;  /* 0x0000000000007918 */ /* 0x000fc00000000000 */
[----:B------:R-:W-:-:S00]  /*03f0*/  NOP ;  /* 0x0000000000007918 */ /* 0x000fc00000000000 */
.L_x_1:


//--------------------- .nv.constant0.triton_poi_fused_cat_0 --------------------------
	.section	.nv.constant0.triton_poi_fused_cat_0,"a",@progbits
	.sectionflags	@""
	.align	4
.nv.constant0.triton_poi_fused_cat_0:
	.zero		548
